//
// Generated by NVIDIA NVVM Compiler
//
// Compiler Build ID: CL-36424714
// Cuda compilation tools, release 13.0, V13.0.88
// Based on NVVM 20.0.0
//

.version 9.0
.target sm_100
.address_size 64

	// .globl	_Z5helloPcPi

.visible .entry _Z5helloPcPi(
	.param .u64 .ptr .align 1 _Z5helloPcPi_param_0,
	.param .u64 .ptr .align 1 _Z5helloPcPi_param_1
)
{
	.reg .b16 	%rs<4>;
	.reg .b32 	%r<5>;
	.reg .b64 	%rd<9>;

	ld.param.u64 	%rd1, [_Z5helloPcPi_param_0];
	ld.param.u64 	%rd2, [_Z5helloPcPi_param_1];
	cvta.to.global.u64 	%rd3, %rd1;
	cvta.to.global.u64 	%rd4, %rd2;
	mov.u32 	%r1, %ctaid.x;
	mov.u32 	%r2, %ntid.x;
	mov.u32 	%r3, %tid.x;
	mad.lo.s32 	%r4, %r1, %r2, %r3;
	cvt.s64.s32 	%rd5, %r4;
	mul.wide.s32 	%rd6, %r4, 4;
	add.s64 	%rd7, %rd4, %rd6;
	ld.global.u8 	%rs1, [%rd7];
	add.s64 	%rd8, %rd3, %rd5;
	ld.global.u8 	%rs2, [%rd8];
	add.s16 	%rs3, %rs2, %rs1;
	st.global.u8 	[%rd8], %rs3;
	ret;

}


// ===== COMPILED SASS (sm_100) =====

	.target	sm_100

	.elftype	@"ET_EXEC"


//--------------------- .note.nv.tkinfo           --------------------------
	.section	.note.nv.tkinfo,"",@"SHT_NOTE"
	.sectionflags	@"SHF_NOTE_NV_TKINFO"
	.tkinfo
        /*0018*/ 	.word	0x00000002
        /*0030*/ 	.string	""
        /*0030*/ 	.string	"ptxas"
        /*0030*/ 	.string	"Cuda compilation tools, release 13.0, V13.0.88"
        /*0030*/ 	.string	"Build cuda_13.0.r13.0/compiler.36424714_0"
        /*0030*/ 	.string	"-arch sm_100 -m 64 "



//--------------------- .note.nv.cuinfo           --------------------------
	.section	.note.nv.cuinfo,"",@"SHT_NOTE"
	.sectionflags	@"SHF_NOTE_NV_CUINFO"
        /*0018*/ 	.short	0x0002
        /*001a*/ 	.short	0x0064
        /*001c*/ 	.short	0x0082
	.zero		2


//--------------------- .nv.info                  --------------------------
	.section	.nv.info,"",@"SHT_CUDA_INFO"
	.align	4


	//----- nvinfo : EIATTR_REGCOUNT
	.align		4
        /*0000*/ 	.byte	0x04, 0x2f
        /*0002*/ 	.short	(.L_1 - .L_0)
	.align		4
.L_0:
        /*0004*/ 	.word	index@(_Z5helloPcPi)
        /*0008*/ 	.word	0x0000000a


	//----- nvinfo : EIATTR_FRAME_SIZE
	.align		4
.L_1:
        /*000c*/ 	.byte	0x04, 0x11
        /*000e*/ 	.short	(.L_3 - .L_2)
	.align		4
.L_2:
        /*0010*/ 	.word	index@(_Z5helloPcPi)
        /*0014*/ 	.word	0x00000000


	//----- nvinfo : EIATTR_MIN_STACK_SIZE
	.align		4
.L_3:
        /*0018*/ 	.byte	0x04, 0x12
        /*001a*/ 	.short	(.L_5 - .L_4)
	.align		4
.L_4:
        /*001c*/ 	.word	index@(_Z5helloPcPi)
        /*0020*/ 	.word	0x00000000
.L_5:


//--------------------- .nv.compat                --------------------------
	.section	.nv.compat,"",@"SHT_CUDA_COMPAT_INFO"
	.align	4
        /*0000*/ 	.byte	0x02, 0x09, 0x00, 0x00, 0x02, 0x02, 0x01, 0x00, 0x02, 0x05, 0x05, 0x00, 0x03, 0x07, 0x01, 0x01
        /*0010*/ 	.byte	0x02, 0x03, 0x00, 0x00, 0x02, 0x06, 0x01, 0x00, 0x04, 0x0b, 0x08, 0x00, 0x09, 0x00, 0x00, 0x00
        /*0020*/ 	.byte	0x00, 0x00, 0x00, 0x00


//--------------------- .nv.info._Z5helloPcPi     --------------------------
	.section	.nv.info._Z5helloPcPi,"",@"SHT_CUDA_INFO"
	.sectionflags	@""
	.align	4


	//----- nvinfo : EIATTR_CUDA_API_VERSION
	.align		4
        /*0000*/ 	.byte	0x04, 0x37
        /*0002*/ 	.short	(.L_7 - .L_6)
.L_6:
        /*0004*/ 	.word	0x00000082


	//----- nvinfo : EIATTR_KPARAM_INFO
	.align		4
.L_7:
        /*0008*/ 	.byte	0x04, 0x17
        /*000a*/ 	.short	(.L_9 - .L_8)
.L_8:
        /*000c*/ 	.word	0x00000000
        /*0010*/ 	.short	0x0001
        /*0012*/ 	.short	0x0008
        /*0014*/ 	.byte	0x00, 0xf5, 0x21, 0x00


	//----- nvinfo : EIATTR_KPARAM_INFO
	.align		4
.L_9:
        /*0018*/ 	.byte	0x04, 0x17
        /*001a*/ 	.short	(.L_11 - .L_10)
.L_10:
        /*001c*/ 	.word	0x00000000
        /*0020*/ 	.short	0x0000
        /*0022*/ 	.short	0x0000
        /*0024*/ 	.byte	0x00, 0xf5, 0x21, 0x00


	//----- nvinfo : EIATTR_SPARSE_MMA_MASK
	.align		4
.L_11:
        /*0028*/ 	.byte	0x03, 0x50
        /*002a*/ 	.short	0x0000


	//----- nvinfo : EIATTR_MAXREG_COUNT
	.align		4
        /*002c*/ 	.byte	0x03, 0x1b
        /*002e*/ 	.short	0x00ff


	//----- nvinfo : EIATTR_MERCURY_ISA_VERSION
	.align		4
        /*0030*/ 	.byte	0x03, 0x5f
        /*0032*/ 	.short	0x0101


	//----- nvinfo : EIATTR_VRC_CTA_INIT_COUNT
	.align		4
        /*0034*/ 	.byte	0x02, 0x4a
	.zero		1
	.zero		1


	//----- nvinfo : EIATTR_EXIT_INSTR_OFFSETS
	.align		4
        /*0038*/ 	.byte	0x04, 0x1c
        /*003a*/ 	.short	(.L_13 - .L_12)


	//   ....[0]....
.L_12:
        /*003c*/ 	.word	0x000000f0


	//----- nvinfo : EIATTR_CBANK_PARAM_SIZE
	.align		4
.L_13:
        /*0040*/ 	.byte	0x03, 0x19
        /*0042*/ 	.short	0x0010


	//----- nvinfo : EIATTR_PARAM_CBANK
	.align		4
        /*0044*/ 	.byte	0x04, 0x0a
        /*0046*/ 	.short	(.L_15 - .L_14)
	.align		4
.L_14:
        /*0048*/ 	.word	index@(.nv.constant0._Z5helloPcPi)
        /*004c*/ 	.short	0x0380
        /*004e*/ 	.short	0x0010


	//----- nvinfo : EIATTR_SW_WAR
	.align		4
.L_15:
        /*0050*/ 	.byte	0x04, 0x36
        /*0052*/ 	.short	(.L_17 - .L_16)
.L_16:
        /*0054*/ 	.word	0x00000008
.L_17:


//--------------------- .nv.callgraph             --------------------------
	.section	.nv.callgraph,"",@"SHT_CUDA_CALLGRAPH"
	.align	4
	.sectionentsize	8
	.align		4
        /*0000*/ 	.word	0x00000000
	.align		4
        /*0004*/ 	.word	0xffffffff
	.align		4
        /*0008*/ 	.word	0x00000000
	.align		4
        /*000c*/ 	.word	0xfffffffe
	.align		4
        /*0010*/ 	.word	0x00000000
	.align		4
        /*0014*/ 	.word	0xfffffffd
	.align		4
        /*0018*/ 	.word	0x00000000
	.align		4
        /*001c*/ 	.word	0xfffffffc


//--------------------- .text._Z5helloPcPi        --------------------------
	.section	.text._Z5helloPcPi,"ax",@progbits
	.align	128
        .global         _Z5helloPcPi
        .type           _Z5helloPcPi,@function
        .size           _Z5helloPcPi,(.L_x_1 - _Z5helloPcPi)
        .other          _Z5helloPcPi,@"STO_CUDA_ENTRY STV_DEFAULT"
_Z5helloPcPi:
.text._Z5helloPcPi:
[----:B------:R-:W-:Y:S01]  /*0000*/  LDC R1, c[0x0][0x37c] ;  /* 0x0000df00ff017b82 */ /* 0x000fe20000000800 */
[----:B------:R-:W0:Y:S07]  /*0010*/  S2R R0, SR_TID.X ;  /* 0x0000000000007919 */ /* 0x000e2e0000002100 */
[----:B------:R-:W0:Y:S01]  /*0020*/  S2UR UR6, SR_CTAID.X ;  /* 0x00000000000679c3 */ /* 0x000e220000002500 */
[----:B------:R-:W1:Y:S01]  /*0030*/  LDCU.64 UR8, c[0x0][0x380] ;  /* 0x00007000ff0877ac */ /* 0x000e620008000a00 */
[----:B------:R-:W2:Y:S06]  /*0040*/  LDCU.64 UR4, c[0x0][0x358] ;  /* 0x00006b00ff0477ac */ /* 0x000eac0008000a00 */
[----:B------:R-:W0:Y:S08]  /*0050*/  LDC R5, c[0x0][0x360] ;  /* 0x0000d800ff057b82 */ /* 0x000e300000000800 */
[----:B------:R-:W3:Y:S01]  /*0060*/  LDC.64 R2, c[0x0][0x388] ;  /* 0x0000e200ff027b82 */ /* 0x000ee20000000a00 */
[----:B0-----:R-:W-:-:S05]  /*0070*/  IMAD R5, R5, UR6, R0 ;  /* 0x0000000605057c24 */ /* 0x001fca000f8e0200 */
[C---:B-1----:R-:W-:Y:S01]  /*0080*/  IADD3 R4, P0, PT, R5.reuse, UR8, RZ ;  /* 0x0000000805047c10 */ /* 0x042fe2000ff1e0ff */
[----:B---3--:R-:W-:-:S03]  /*0090*/  IMAD.WIDE R2, R5, 0x4, R2 ;  /* 0x0000000405027825 */ /* 0x008fc600078e0202 */
[----:B------:R-:W-:-:S03]  /*00a0*/  LEA.HI.X.SX32 R5, R5, UR9, 0x1, P0 ;  /* 0x0000000905057c11 */ /* 0x000fc600080f0eff */
[----:B--2---:R-:W2:Y:S04]  /*00b0*/  LDG.E.U8 R2, desc[UR4][R2.64] ;  /* 0x0000000402027981 */ /* 0x004ea8000c1e1100 */
[----:B------:R-:W2:Y:S02]  /*00c0*/  LDG.E.U8 R7, desc[UR4][R4.64] ;  /* 0x0000000404077981 */ /* 0x000ea4000c1e1100 */
[----:B--2---:R-:W-:-:S05]  /*00d0*/  IADD3 R7, PT, PT, R2, R7, RZ ;  /* 0x0000000702077210 */ /* 0x004fca0007ffe0ff */
[----:B------:R-:W-:Y:S01]  /*00e0*/  STG.E.U8 desc[UR4][R4.64], R7 ;  /* 0x0000000704007986 */ /* 0x000fe2000c101104 */
[----:B------:R-:W-:Y:S05]  /*00f0*/  EXIT ;  /* 0x000000000000794d */ /* 0x000fea0003800000 */
.L_x_0:
[----:B------:R-:W-:-:S00]  /*0100*/  BRA `(.L_x_0) ;  /* 0xfffffffc00fc7947 */ /* 0x000fc0000383ffff */
[----:B------:R-:W-:-:S00]  /*0110*/  NOP ;  /* 0x0000000000007918 */ /* 0x000fc00000000000 */
        /* <DEDUP_REMOVED lines=14> */
.L_x_1:


//--------------------- .nv.shared.reserved.0     --------------------------
	.section	.nv.shared.reserved.0,"aw",@nobits
	.weak		__nv_reservedSMEM_offset_0_alias
	.size		__nv_reservedSMEM_offset_0_alias, 0, 64
	.other		__nv_reservedSMEM_offset_0_alias,@"STO_CUDA_RESERVED_SHARED STV_DEFAULT"
__nv_reservedSMEM_offset_0_alias:
	.zero		0
	.zero		64


//--------------------- .nv.constant0._Z5helloPcPi --------------------------
	.section	.nv.constant0._Z5helloPcPi,"a",@progbits
	.sectionflags	@""
	.align	4
.nv.constant0._Z5helloPcPi:
	.zero		912


//--------------------- SYMBOLS --------------------------

	.type		.nv.reservedSmem.offset0,@object
	.size		.nv.reservedSmem.offset0,0x4
